.version 6.5
.target sm_30
.address_size 64

.global .align 4 .b8 global_buffer[4] = {202, 29, 180, 50};

.visible .entry kernel(
    .param .u64 input
)
{
    ret;
}


// ===== COMPILED SASS (sm_100) =====

	.target	sm_100

	.elftype	@"ET_EXEC"


//--------------------- .note.nv.tkinfo           --------------------------
	.section	.note.nv.tkinfo,"",@"SHT_NOTE"
	.sectionflags	@"SHF_NOTE_NV_TKINFO"
	.tkinfo
        /*0018*/ 	.word	0x00000002
        /*0030*/ 	.string	""
        /*0030*/ 	.string	"ptxas"
        /*0030*/ 	.string	"Cuda compilation tools, release 13.0, V13.0.88"
        /*0030*/ 	.string	"Build cuda_13.0.r13.0/compiler.36424714_0"
        /*0030*/ 	.string	"-arch sm_100 "



//--------------------- .note.nv.cuinfo           --------------------------
	.section	.note.nv.cuinfo,"",@"SHT_NOTE"
	.sectionflags	@"SHF_NOTE_NV_CUINFO"
        /*0018*/ 	.short	0x0002
        /*001a*/ 	.short	0x001e
        /*001c*/ 	.short	0x0082
	.zero		2


//--------------------- .nv.info                  --------------------------
	.section	.nv.info,"",@"SHT_CUDA_INFO"
	.align	4


	//----- nvinfo : EIATTR_REGCOUNT
	.align		4
        /*0000*/ 	.byte	0x04, 0x2f
        /*0002*/ 	.short	(.L_2 - .L_1)
	.align		4
.L_1:
        /*0004*/ 	.word	index@(kernel)
        /*0008*/ 	.word	0x00000004


	//----- nvinfo : EIATTR_FRAME_SIZE
	.align		4
.L_2:
        /*000c*/ 	.byte	0x04, 0x11
        /*000e*/ 	.short	(.L_4 - .L_3)
	.align		4
.L_3:
        /*0010*/ 	.word	index@(kernel)
        /*0014*/ 	.word	0x00000000


	//----- nvinfo : EIATTR_MIN_STACK_SIZE
	.align		4
.L_4:
        /*0018*/ 	.byte	0x04, 0x12
        /*001a*/ 	.short	(.L_6 - .L_5)
	.align		4
.L_5:
        /*001c*/ 	.word	index@(kernel)
        /*0020*/ 	.word	0x00000000
.L_6:


//--------------------- .nv.compat                --------------------------
	.section	.nv.compat,"",@"SHT_CUDA_COMPAT_INFO"
	.align	4
        /*0000*/ 	.byte	0x02, 0x09, 0x00, 0x00, 0x02, 0x02, 0x01, 0x00, 0x02, 0x05, 0x05, 0x00, 0x03, 0x07, 0x01, 0x01
        /*0010*/ 	.byte	0x02, 0x03, 0x00, 0x00, 0x02, 0x06, 0x01, 0x00, 0x04, 0x0b, 0x08, 0x00, 0x09, 0x00, 0x00, 0x00
        /*0020*/ 	.byte	0x00, 0x00, 0x00, 0x00


//--------------------- .nv.info.kernel           --------------------------
	.section	.nv.info.kernel,"",@"SHT_CUDA_INFO"
	.sectionflags	@""
	.align	4


	//----- nvinfo : EIATTR_CUDA_API_VERSION
	.align		4
        /*0000*/ 	.byte	0x04, 0x37
        /*0002*/ 	.short	(.L_8 - .L_7)
.L_7:
        /*0004*/ 	.word	0x00000082


	//----- nvinfo : EIATTR_KPARAM_INFO
	.align		4
.L_8:
        /*0008*/ 	.byte	0x04, 0x17
        /*000a*/ 	.short	(.L_10 - .L_9)
.L_9:
        /*000c*/ 	.word	0x00000000
        /*0010*/ 	.short	0x0000
        /*0012*/ 	.short	0x0000
        /*0014*/ 	.byte	0x00, 0xf0, 0x21, 0x00


	//----- nvinfo : EIATTR_SPARSE_MMA_MASK
	.align		4
.L_10:
        /*0018*/ 	.byte	0x03, 0x50
        /*001a*/ 	.short	0x0000


	//----- nvinfo : EIATTR_MAXREG_COUNT
	.align		4
        /*001c*/ 	.byte	0x03, 0x1b
        /*001e*/ 	.short	0x00ff


	//----- nvinfo : EIATTR_MERCURY_ISA_VERSION
	.align		4
        /*0020*/ 	.byte	0x03, 0x5f
        /*0022*/ 	.short	0x0101


	//----- nvinfo : EIATTR_VRC_CTA_INIT_COUNT
	.align		4
        /*0024*/ 	.byte	0x02, 0x4a
	.zero		1
	.zero		1


	//----- nvinfo : EIATTR_EXIT_INSTR_OFFSETS
	.align		4
        /*0028*/ 	.byte	0x04, 0x1c
        /*002a*/ 	.short	(.L_12 - .L_11)


	//   ....[0]....
.L_11:
        /*002c*/ 	.word	0x00000010


	//----- nvinfo : EIATTR_CBANK_PARAM_SIZE
	.align		4
.L_12:
        /*0030*/ 	.byte	0x03, 0x19
        /*0032*/ 	.short	0x0008


	//----- nvinfo : EIATTR_PARAM_CBANK
	.align		4
        /*0034*/ 	.byte	0x04, 0x0a
        /*0036*/ 	.short	(.L_14 - .L_13)
	.align		4
.L_13:
        /*0038*/ 	.word	index@(.nv.constant0.kernel)
        /*003c*/ 	.short	0x0380
        /*003e*/ 	.short	0x0008


	//----- nvinfo : EIATTR_SW_WAR
	.align		4
.L_14:
        /*0040*/ 	.byte	0x04, 0x36
        /*0042*/ 	.short	(.L_16 - .L_15)
.L_15:
        /*0044*/ 	.word	0x00000008
.L_16:


//--------------------- .nv.callgraph             --------------------------
	.section	.nv.callgraph,"",@"SHT_CUDA_CALLGRAPH"
	.align	4
	.sectionentsize	8
	.align		4
        /*0000*/ 	.word	0x00000000
	.align		4
        /*0004*/ 	.word	0xffffffff
	.align		4
        /*0008*/ 	.word	0x00000000
	.align		4
        /*000c*/ 	.word	0xfffffffe
	.align		4
        /*0010*/ 	.word	0x00000000
	.align		4
        /*0014*/ 	.word	0xfffffffd
	.align		4
        /*0018*/ 	.word	0x00000000
	.align		4
        /*001c*/ 	.word	0xfffffffc


//--------------------- .nv.constant4             --------------------------
	.section	.nv.constant4,"a",@progbits
	.align	8
	.align		8
.nv.constant4:
        /*0000*/ 	.dword	global_buffer


//--------------------- .text.kernel              --------------------------
	.section	.text.kernel,"ax",@progbits
	.align	128
        .global         kernel
        .type           kernel,@function
        .size           kernel,(.L_x_1 - kernel)
        .other          kernel,@"STO_CUDA_ENTRY STV_DEFAULT"
kernel:
.text.kernel:
[----:B------:R-:W-:Y:S01]  /*0000*/  LDC R1, c[0x0][0x37c] ;  /* 0x0000df00ff017b82 */ /* 0x000fe20000000800 */
[----:B------:R-:W-:Y:S05]  /*0010*/  EXIT ;  /* 0x000000000000794d */ /* 0x000fea0003800000 */
.L_x_0:
[----:B------:R-:W-:-:S00]  /*0020*/  BRA `(.L_x_0) ;  /* 0xfffffffc00fc7947 */ /* 0x000fc0000383ffff */
[----:B------:R-:W-:-:S00]  /*0030*/  NOP ;  /* 0x0000000000007918 */ /* 0x000fc00000000000 */
        /* <DEDUP_REMOVED lines=12> */
.L_x_1:


//--------------------- .nv.global.init           --------------------------
	.section	.nv.global.init,"aw",@progbits
	.align	4
.nv.global.init:
	.type		global_buffer,@object
	.size		global_buffer,(.L_0 - global_buffer)
global_buffer:
        /*0000*/ 	.byte	0xca, 0x1d, 0xb4, 0x32
.L_0:


//--------------------- .nv.shared.reserved.0     --------------------------
	.section	.nv.shared.reserved.0,"aw",@nobits
	.weak		__nv_reservedSMEM_offset_0_alias
	.size		__nv_reservedSMEM_offset_0_alias, 0, 64
	.other		__nv_reservedSMEM_offset_0_alias,@"STO_CUDA_RESERVED_SHARED STV_DEFAULT"
__nv_reservedSMEM_offset_0_alias:
	.zero		0
	.zero		64


//--------------------- .nv.constant0.kernel      --------------------------
	.section	.nv.constant0.kernel,"a",@progbits
	.sectionflags	@""
	.align	4
.nv.constant0.kernel:
	.zero		904


//--------------------- SYMBOLS --------------------------

	.type		.nv.reservedSmem.offset0,@object
	.size		.nv.reservedSmem.offset0,0x4
